//
// Generated by NVIDIA NVVM Compiler
//
// Compiler Build ID: CL-36424714
// Cuda compilation tools, release 13.0, V13.0.88
// Based on NVVM 20.0.0
//

.version 9.0
.target sm_100
.address_size 64

	// .globl	_Z4convPiS_S_S_S_

.visible .entry _Z4convPiS_S_S_S_(
	.param .u64 .ptr .align 1 _Z4convPiS_S_S_S__param_0,
	.param .u64 .ptr .align 1 _Z4convPiS_S_S_S__param_1,
	.param .u64 .ptr .align 1 _Z4convPiS_S_S_S__param_2,
	.param .u64 .ptr .align 1 _Z4convPiS_S_S_S__param_3,
	.param .u64 .ptr .align 1 _Z4convPiS_S_S_S__param_4
)
{
	.reg .pred 	%p<15>;
	.reg .b16 	%rs<3>;
	.reg .b32 	%r<99>;
	.reg .b64 	%rd<33>;

	ld.param.u64 	%rd5, [_Z4convPiS_S_S_S__param_0];
	ld.param.u64 	%rd6, [_Z4convPiS_S_S_S__param_1];
	ld.param.u64 	%rd4, [_Z4convPiS_S_S_S__param_2];
	ld.param.u64 	%rd7, [_Z4convPiS_S_S_S__param_3];
	ld.param.u64 	%rd8, [_Z4convPiS_S_S_S__param_4];
	cvta.to.global.u64 	%rd1, %rd6;
	cvta.to.global.u64 	%rd2, %rd5;
	cvta.to.global.u64 	%rd3, %rd7;
	cvta.to.global.u64 	%rd9, %rd8;
	ld.global.u32 	%r49, [%rd9];
	shr.u32 	%r50, %r49, 31;
	add.s32 	%r51, %r49, %r50;
	shr.s32 	%r1, %r51, 1;
	mov.u32 	%r52, %ctaid.x;
	mov.u32 	%r53, %ntid.x;
	mov.u32 	%r54, %tid.x;
	mad.lo.s32 	%r2, %r52, %r53, %r54;
	sub.s32 	%r93, %r2, %r1;
	add.s32 	%r55, %r1, %r2;
	setp.gt.s32 	%p1, %r93, %r55;
	mov.b32 	%r83, 0;
	@%p1 bra 	$L__BB0_22;
	shl.b32 	%r4, %r1, 1;
	setp.lt.u32 	%p2, %r4, 3;
	mov.b32 	%r84, 0;
	mov.u32 	%r83, %r84;
	@%p2 bra 	$L__BB0_17;
	sub.s32 	%r58, %r2, %r1;
	add.s32 	%r78, %r58, 1;
	add.s32 	%r59, %r4, 1;
	and.b32  	%r60, %r59, -4;
	neg.s32 	%r77, %r60;
	mov.b32 	%r84, 0;
$L__BB0_3:
	add.s32 	%r11, %r78, -1;
	setp.lt.s32 	%p3, %r11, 0;
	@%p3 bra 	$L__BB0_6;
	ld.global.u32 	%r61, [%rd3];
	setp.ge.s32 	%p4, %r11, %r61;
	@%p4 bra 	$L__BB0_6;
	mul.wide.u32 	%rd10, %r11, 4;
	add.s64 	%rd11, %rd2, %rd10;
	ld.global.u32 	%r62, [%rd11];
	add.s32 	%r12, %r84, 1;
	mul.wide.s32 	%rd12, %r84, 4;
	add.s64 	%rd13, %rd1, %rd12;
	ld.global.u32 	%r63, [%rd13];
	mad.lo.s32 	%r83, %r63, %r62, %r83;
	mov.u32 	%r84, %r12;
$L__BB0_6:
	add.s32 	%r16, %r78, 2;
	setp.lt.s32 	%p5, %r78, 0;
	@%p5 bra 	$L__BB0_9;
	ld.global.u32 	%r64, [%rd3];
	setp.ge.s32 	%p6, %r78, %r64;
	@%p6 bra 	$L__BB0_9;
	mul.wide.u32 	%rd14, %r78, 4;
	add.s64 	%rd15, %rd2, %rd14;
	ld.global.u32 	%r65, [%rd15];
	add.s32 	%r17, %r84, 1;
	mul.wide.s32 	%rd16, %r84, 4;
	add.s64 	%rd17, %rd1, %rd16;
	ld.global.u32 	%r66, [%rd17];
	mad.lo.s32 	%r83, %r66, %r65, %r83;
	mov.u32 	%r84, %r17;
$L__BB0_9:
	add.s32 	%r21, %r78, 1;
	setp.lt.s32 	%p7, %r21, 0;
	@%p7 bra 	$L__BB0_12;
	ld.global.u32 	%r67, [%rd3];
	setp.ge.s32 	%p8, %r21, %r67;
	@%p8 bra 	$L__BB0_12;
	mul.wide.u32 	%rd18, %r21, 4;
	add.s64 	%rd19, %rd2, %rd18;
	ld.global.u32 	%r68, [%rd19];
	add.s32 	%r22, %r84, 1;
	mul.wide.s32 	%rd20, %r84, 4;
	add.s64 	%rd21, %rd1, %rd20;
	ld.global.u32 	%r69, [%rd21];
	mad.lo.s32 	%r83, %r69, %r68, %r83;
	mov.u32 	%r84, %r22;
$L__BB0_12:
	setp.lt.s32 	%p9, %r16, 0;
	@%p9 bra 	$L__BB0_15;
	ld.global.u32 	%r70, [%rd3];
	setp.ge.s32 	%p10, %r16, %r70;
	@%p10 bra 	$L__BB0_15;
	mul.wide.u32 	%rd22, %r16, 4;
	add.s64 	%rd23, %rd2, %rd22;
	ld.global.u32 	%r71, [%rd23];
	add.s32 	%r26, %r84, 1;
	mul.wide.s32 	%rd24, %r84, 4;
	add.s64 	%rd25, %rd1, %rd24;
	ld.global.u32 	%r72, [%rd25];
	mad.lo.s32 	%r83, %r72, %r71, %r83;
	mov.u32 	%r84, %r26;
$L__BB0_15:
	add.s32 	%r78, %r78, 4;
	add.s32 	%r77, %r77, 4;
	setp.ne.s32 	%p11, %r77, 0;
	@%p11 bra 	$L__BB0_3;
	add.s32 	%r93, %r78, -1;
$L__BB0_17:
	cvt.u16.u32 	%rs1, %r1;
	and.b16  	%rs2, %rs1, 1;
	mul.wide.u16 	%r73, %rs2, 2;
	neg.s32 	%r92, %r73;
$L__BB0_18:
	.pragma "nounroll";
	setp.lt.s32 	%p12, %r93, 0;
	@%p12 bra 	$L__BB0_21;
	ld.global.u32 	%r74, [%rd3];
	setp.ge.s32 	%p13, %r93, %r74;
	@%p13 bra 	$L__BB0_21;
	mul.wide.u32 	%rd26, %r93, 4;
	add.s64 	%rd27, %rd2, %rd26;
	ld.global.u32 	%r75, [%rd27];
	add.s32 	%r41, %r84, 1;
	mul.wide.s32 	%rd28, %r84, 4;
	add.s64 	%rd29, %rd1, %rd28;
	ld.global.u32 	%r76, [%rd29];
	mad.lo.s32 	%r83, %r76, %r75, %r83;
	mov.u32 	%r84, %r41;
$L__BB0_21:
	add.s32 	%r93, %r93, 1;
	add.s32 	%r92, %r92, 1;
	setp.ne.s32 	%p14, %r92, 1;
	@%p14 bra 	$L__BB0_18;
$L__BB0_22:
	cvta.to.global.u64 	%rd30, %rd4;
	mul.wide.s32 	%rd31, %r2, 4;
	add.s64 	%rd32, %rd30, %rd31;
	st.global.u32 	[%rd32], %r83;
	ret;

}


// ===== COMPILED SASS (sm_100) =====

	.target	sm_100

	.elftype	@"ET_EXEC"


//--------------------- .note.nv.tkinfo           --------------------------
	.section	.note.nv.tkinfo,"",@"SHT_NOTE"
	.sectionflags	@"SHF_NOTE_NV_TKINFO"
	.tkinfo
        /*0018*/ 	.word	0x00000002
        /*0030*/ 	.string	""
        /*0030*/ 	.string	"ptxas"
        /*0030*/ 	.string	"Cuda compilation tools, release 13.0, V13.0.88"
        /*0030*/ 	.string	"Build cuda_13.0.r13.0/compiler.36424714_0"
        /*0030*/ 	.string	"-arch sm_100 -m 64 "



//--------------------- .note.nv.cuinfo           --------------------------
	.section	.note.nv.cuinfo,"",@"SHT_NOTE"
	.sectionflags	@"SHF_NOTE_NV_CUINFO"
        /*0018*/ 	.short	0x0002
        /*001a*/ 	.short	0x0064
        /*001c*/ 	.short	0x0082
	.zero		2


//--------------------- .nv.info                  --------------------------
	.section	.nv.info,"",@"SHT_CUDA_INFO"
	.align	4


	//----- nvinfo : EIATTR_REGCOUNT
	.align		4
        /*0000*/ 	.byte	0x04, 0x2f
        /*0002*/ 	.short	(.L_1 - .L_0)
	.align		4
.L_0:
        /*0004*/ 	.word	index@(_Z4convPiS_S_S_S_)
        /*0008*/ 	.word	0x00000016


	//----- nvinfo : EIATTR_FRAME_SIZE
	.align		4
.L_1:
        /*000c*/ 	.byte	0x04, 0x11
        /*000e*/ 	.short	(.L_3 - .L_2)
	.align		4
.L_2:
        /*0010*/ 	.word	index@(_Z4convPiS_S_S_S_)
        /*0014*/ 	.word	0x00000000


	//----- nvinfo : EIATTR_MIN_STACK_SIZE
	.align		4
.L_3:
        /*0018*/ 	.byte	0x04, 0x12
        /*001a*/ 	.short	(.L_5 - .L_4)
	.align		4
.L_4:
        /*001c*/ 	.word	index@(_Z4convPiS_S_S_S_)
        /*0020*/ 	.word	0x00000000
.L_5:


//--------------------- .nv.compat                --------------------------
	.section	.nv.compat,"",@"SHT_CUDA_COMPAT_INFO"
	.align	4
        /*0000*/ 	.byte	0x02, 0x09, 0x00, 0x00, 0x02, 0x02, 0x01, 0x00, 0x02, 0x05, 0x05, 0x00, 0x03, 0x07, 0x01, 0x01
        /*0010*/ 	.byte	0x02, 0x03, 0x00, 0x00, 0x02, 0x06, 0x01, 0x00, 0x04, 0x0b, 0x08, 0x00, 0x09, 0x00, 0x00, 0x00
        /*0020*/ 	.byte	0x00, 0x00, 0x00, 0x00


//--------------------- .nv.info._Z4convPiS_S_S_S_ --------------------------
	.section	.nv.info._Z4convPiS_S_S_S_,"",@"SHT_CUDA_INFO"
	.sectionflags	@""
	.align	4


	//----- nvinfo : EIATTR_CUDA_API_VERSION
	.align		4
        /*0000*/ 	.byte	0x04, 0x37
        /*0002*/ 	.short	(.L_7 - .L_6)
.L_6:
        /*0004*/ 	.word	0x00000082


	//----- nvinfo : EIATTR_KPARAM_INFO
	.align		4
.L_7:
        /*0008*/ 	.byte	0x04, 0x17
        /*000a*/ 	.short	(.L_9 - .L_8)
.L_8:
        /*000c*/ 	.word	0x00000000
        /*0010*/ 	.short	0x0004
        /*0012*/ 	.short	0x0020
        /*0014*/ 	.byte	0x00, 0xf5, 0x21, 0x00


	//----- nvinfo : EIATTR_KPARAM_INFO
	.align		4
.L_9:
        /*0018*/ 	.byte	0x04, 0x17
        /*001a*/ 	.short	(.L_11 - .L_10)
.L_10:
        /*001c*/ 	.word	0x00000000
        /*0020*/ 	.short	0x0003
        /*0022*/ 	.short	0x0018
        /*0024*/ 	.byte	0x00, 0xf5, 0x21, 0x00


	//----- nvinfo : EIATTR_KPARAM_INFO
	.align		4
.L_11:
        /*0028*/ 	.byte	0x04, 0x17
        /*002a*/ 	.short	(.L_13 - .L_12)
.L_12:
        /*002c*/ 	.word	0x00000000
        /*0030*/ 	.short	0x0002
        /*0032*/ 	.short	0x0010
        /*0034*/ 	.byte	0x00, 0xf5, 0x21, 0x00


	//----- nvinfo : EIATTR_KPARAM_INFO
	.align		4
.L_13:
        /*0038*/ 	.byte	0x04, 0x17
        /*003a*/ 	.short	(.L_15 - .L_14)
.L_14:
        /*003c*/ 	.word	0x00000000
        /*0040*/ 	.short	0x0001
        /*0042*/ 	.short	0x0008
        /*0044*/ 	.byte	0x00, 0xf5, 0x21, 0x00


	//----- nvinfo : EIATTR_KPARAM_INFO
	.align		4
.L_15:
        /*0048*/ 	.byte	0x04, 0x17
        /*004a*/ 	.short	(.L_17 - .L_16)
.L_16:
        /*004c*/ 	.word	0x00000000
        /*0050*/ 	.short	0x0000
        /*0052*/ 	.short	0x0000
        /*0054*/ 	.byte	0x00, 0xf5, 0x21, 0x00


	//----- nvinfo : EIATTR_SPARSE_MMA_MASK
	.align		4
.L_17:
        /*0058*/ 	.byte	0x03, 0x50
        /*005a*/ 	.short	0x0000


	//----- nvinfo : EIATTR_MAXREG_COUNT
	.align		4
        /*005c*/ 	.byte	0x03, 0x1b
        /*005e*/ 	.short	0x00ff


	//----- nvinfo : EIATTR_MERCURY_ISA_VERSION
	.align		4
        /*0060*/ 	.byte	0x03, 0x5f
        /*0062*/ 	.short	0x0101


	//----- nvinfo : EIATTR_VRC_CTA_INIT_COUNT
	.align		4
        /*0064*/ 	.byte	0x02, 0x4a
	.zero		1
	.zero		1


	//----- nvinfo : EIATTR_EXIT_INSTR_OFFSETS
	.align		4
        /*0068*/ 	.byte	0x04, 0x1c
        /*006a*/ 	.short	(.L_19 - .L_18)


	//   ....[0]....
.L_18:
        /*006c*/ 	.word	0x00000770


	//----- nvinfo : EIATTR_CRS_STACK_SIZE
	.align		4
.L_19:
        /*0070*/ 	.byte	0x04, 0x1e
        /*0072*/ 	.short	(.L_21 - .L_20)
.L_20:
        /*0074*/ 	.word	0x00000000


	//----- nvinfo : EIATTR_CBANK_PARAM_SIZE
	.align		4
.L_21:
        /*0078*/ 	.byte	0x03, 0x19
        /*007a*/ 	.short	0x0028


	//----- nvinfo : EIATTR_PARAM_CBANK
	.align		4
        /*007c*/ 	.byte	0x04, 0x0a
        /*007e*/ 	.short	(.L_23 - .L_22)
	.align		4
.L_22:
        /*0080*/ 	.word	index@(.nv.constant0._Z4convPiS_S_S_S_)
        /*0084*/ 	.short	0x0380
        /*0086*/ 	.short	0x0028


	//----- nvinfo : EIATTR_SW_WAR
	.align		4
.L_23:
        /*0088*/ 	.byte	0x04, 0x36
        /*008a*/ 	.short	(.L_25 - .L_24)
.L_24:
        /*008c*/ 	.word	0x00000008
.L_25:


//--------------------- .nv.callgraph             --------------------------
	.section	.nv.callgraph,"",@"SHT_CUDA_CALLGRAPH"
	.align	4
	.sectionentsize	8
	.align		4
        /*0000*/ 	.word	0x00000000
	.align		4
        /*0004*/ 	.word	0xffffffff
	.align		4
        /*0008*/ 	.word	0x00000000
	.align		4
        /*000c*/ 	.word	0xfffffffe
	.align		4
        /*0010*/ 	.word	0x00000000
	.align		4
        /*0014*/ 	.word	0xfffffffd
	.align		4
        /*0018*/ 	.word	0x00000000
	.align		4
        /*001c*/ 	.word	0xfffffffc


//--------------------- .text._Z4convPiS_S_S_S_   --------------------------
	.section	.text._Z4convPiS_S_S_S_,"ax",@progbits
	.align	128
        .global         _Z4convPiS_S_S_S_
        .type           _Z4convPiS_S_S_S_,@function
        .size           _Z4convPiS_S_S_S_,(.L_x_16 - _Z4convPiS_S_S_S_)
        .other          _Z4convPiS_S_S_S_,@"STO_CUDA_ENTRY STV_DEFAULT"
_Z4convPiS_S_S_S_:
.text._Z4convPiS_S_S_S_:
[----:B------:R-:W-:Y:S08]  /*0000*/  LDC R1, c[0x0][0x37c] ;  /* 0x0000df00ff017b82 */ /* 0x000ff00000000800 */
[----:B------:R-:W0:Y:S01]  /*0010*/  LDC.64 R2, c[0x0][0x3a0] ;  /* 0x0000e800ff027b82 */ /* 0x000e220000000a00 */
[----:B------:R-:W0:Y:S02]  /*0020*/  LDCU.64 UR4, c[0x0][0x358] ;  /* 0x00006b00ff0477ac */ /* 0x000e240008000a00 */
[----:B0-----:R-:W2:Y:S05]  /*0030*/  LDG.E R2, desc[UR4][R2.64] ;  /* 0x0000000402027981 */ /* 0x001eaa000c1e1900 */
[----:B------:R-:W0:Y:S01]  /*0040*/  S2UR UR6, SR_CTAID.X ;  /* 0x00000000000679c3 */ /* 0x000e220000002500 */
[----:B------:R-:W-:Y:S01]  /*0050*/  BSSY.RECONVERGENT B0, `(.L_x_0) ;  /* 0x000006e000007945 */ /* 0x000fe20003800200 */
[----:B------:R-:W-:Y:S01]  /*0060*/  HFMA2 R6, -RZ, RZ, 0, 0 ;  /* 0x00000000ff067431 */ /* 0x000fe200000001ff */
[----:B------:R-:W0:Y:S05]  /*0070*/  S2R R5, SR_TID.X ;  /* 0x0000000000057919 */ /* 0x000e2a0000002100 */
[----:B------:R-:W0:Y:S02]  /*0080*/  LDC R0, c[0x0][0x360] ;  /* 0x0000d800ff007b82 */ /* 0x000e240000000800 */
[----:B0-----:R-:W-:Y:S01]  /*0090*/  IMAD R0, R0, UR6, R5 ;  /* 0x0000000600007c24 */ /* 0x001fe2000f8e0205 */
[----:B--2---:R-:W-:-:S04]  /*00a0*/  LEA.HI R9, R2, R2, RZ, 0x1 ;  /* 0x0000000202097211 */ /* 0x004fc800078f08ff */
[----:B------:R-:W-:-:S05]  /*00b0*/  SHF.R.S32.HI R9, RZ, 0x1, R9 ;  /* 0x00000001ff097819 */ /* 0x000fca0000011409 */
[----:B------:R-:W-:Y:S02]  /*00c0*/  IMAD.IADD R11, R0, 0x1, -R9 ;  /* 0x00000001000b7824 */ /* 0x000fe400078e0a09 */
[----:B------:R-:W-:-:S05]  /*00d0*/  IMAD.IADD R4, R9, 0x1, R0 ;  /* 0x0000000109047824 */ /* 0x000fca00078e0200 */
[----:B------:R-:W-:-:S13]  /*00e0*/  ISETP.GT.AND P0, PT, R11, R4, PT ;  /* 0x000000040b00720c */ /* 0x000fda0003f04270 */
[----:B------:R-:W-:Y:S05]  /*00f0*/  @P0 BRA `(.L_x_1) ;  /* 0x00000004008c0947 */ /* 0x000fea0003800000 */
[----:B------:R-:W-:Y:S01]  /*0100*/  IMAD.SHL.U32 R8, R9, 0x2, RZ ;  /* 0x0000000209087824 */ /* 0x000fe200078e00ff */
[----:B------:R-:W-:Y:S02]  /*0110*/  MOV R13, R11 ;  /* 0x0000000b000d7202 */ /* 0x000fe40000000f00 */
[----:B------:R-:W-:Y:S02]  /*0120*/  CS2R R6, SRZ ;  /* 0x0000000000067805 */ /* 0x000fe4000001ff00 */
[----:B------:R-:W-:-:S13]  /*0130*/  ISETP.GE.U32.AND P0, PT, R8, 0x3, PT ;  /* 0x000000030800780c */ /* 0x000fda0003f06070 */
[----:B------:R-:W-:Y:S05]  /*0140*/  @!P0 BRA `(.L_x_2) ;  /* 0x00000004001c8947 */ /* 0x000fea0003800000 */
[----:B------:R-:W0:Y:S01]  /*0150*/  LDC.64 R2, c[0x0][0x380] ;  /* 0x0000e000ff027b82 */ /* 0x000e220000000a00 */
[----:B------:R-:W-:Y:S01]  /*0160*/  VIADD R8, R8, 0x1 ;  /* 0x0000000108087836 */ /* 0x000fe20000000000 */
[----:B------:R-:W-:Y:S01]  /*0170*/  IADD3 R11, PT, PT, R11, 0x1, RZ ;  /* 0x000000010b0b7810 */ /* 0x000fe20007ffe0ff */
[----:B------:R-:W-:-:S03]  /*0180*/  IMAD.MOV.U32 R7, RZ, RZ, RZ ;  /* 0x000000ffff077224 */ /* 0x000fc600078e00ff */
[----:B------:R-:W-:Y:S02]  /*0190*/  LOP3.LUT R8, R8, 0xfffffffc, RZ, 0xc0, !PT ;  /* 0xfffffffc08087812 */ /* 0x000fe400078ec0ff */
[----:B------:R-:W1:Y:S02]  /*01a0*/  LDC.64 R4, c[0x0][0x388] ;  /* 0x0000e200ff047b82 */ /* 0x000e640000000a00 */
[----:B------:R-:W-:-:S07]  /*01b0*/  IADD3 R8, PT, PT, -R8, RZ, RZ ;  /* 0x000000ff08087210 */ /* 0x000fce0007ffe1ff */
.L_x_11:
[C---:B------:R-:W-:Y:S01]  /*01c0*/  IADD3 R19, PT, PT, R11.reuse, -0x1, RZ ;  /* 0xffffffff0b137810 */ /* 0x040fe20007ffe0ff */
[----:B------:R-:W-:Y:S01]  /*01d0*/  VIADD R8, R8, 0x4 ;  /* 0x0000000408087836 */ /* 0x000fe20000000000 */
[C---:B------:R-:W-:Y:S01]  /*01e0*/  IADD3 R13, PT, PT, R11.reuse, 0x2, RZ ;  /* 0x000000020b0d7810 */ /* 0x040fe20007ffe0ff */
[----:B------:R-:W-:Y:S01]  /*01f0*/  VIADD R15, R11, 0x1 ;  /* 0x000000010b0f7836 */ /* 0x000fe20000000000 */
[----:B------:R-:W-:Y:S01]  /*0200*/  ISETP.GE.AND P4, PT, R19, RZ, PT ;  /* 0x000000ff1300720c */ /* 0x000fe20003f86270 */
[----:B------:R-:W-:Y:S01]  /*0210*/  BSSY.RECONVERGENT B1, `(.L_x_3) ;  /* 0x0000010000017945 */ /* 0x000fe20003800200 */
[----:B------:R-:W-:Y:S02]  /*0220*/  ISETP.GE.AND P0, PT, R11, RZ, PT ;  /* 0x000000ff0b00720c */ /* 0x000fe40003f06270 */
[----:B------:R-:W-:Y:S02]  /*0230*/  ISETP.NE.AND P1, PT, R8, RZ, PT ;  /* 0x000000ff0800720c */ /* 0x000fe40003f25270 */
[----:B------:R-:W-:-:S02]  /*0240*/  ISETP.GE.AND P2, PT, R15, RZ, PT ;  /* 0x000000ff0f00720c */ /* 0x000fc40003f46270 */
[----:B------:R-:W-:-:S05]  /*0250*/  ISETP.GE.AND P3, PT, R13, RZ, PT ;  /* 0x000000ff0d00720c */ /* 0x000fca0003f66270 */
[----:B------:R-:W-:Y:S08]  /*0260*/  @!P4 BRA `(.L_x_4) ;  /* 0x000000000028c947 */ /* 0x000ff00003800000 */
[----:B------:R-:W2:Y:S02]  /*0270*/  LDC.64 R16, c[0x0][0x398] ;  /* 0x0000e600ff107b82 */ /* 0x000ea40000000a00 */
[----:B--2---:R-:W2:Y:S02]  /*0280*/  LDG.E R16, desc[UR4][R16.64] ;  /* 0x0000000410107981 */ /* 0x004ea4000c1e1900 */
[----:B--2---:R-:W-:-:S13]  /*0290*/  ISETP.GE.AND P4, PT, R19, R16, PT ;  /* 0x000000101300720c */ /* 0x004fda0003f86270 */
[----:B------:R-:W-:Y:S05]  /*02a0*/  @P4 BRA `(.L_x_4) ;  /* 0x0000000000184947 */ /* 0x000fea0003800000 */
[----:B0-----:R-:W-:-:S04]  /*02b0*/  IMAD.WIDE.U32 R16, R19, 0x4, R2 ;  /* 0x0000000413107825 */ /* 0x001fc800078e0002 */
[C---:B-1----:R-:W-:Y:S02]  /*02c0*/  IMAD.WIDE R18, R7.reuse, 0x4, R4 ;  /* 0x0000000407127825 */ /* 0x042fe400078e0204 */
[----:B------:R-:W2:Y:S04]  /*02d0*/  LDG.E R17, desc[UR4][R16.64] ;  /* 0x0000000410117981 */ /* 0x000ea8000c1e1900 */
[----:B------:R-:W2:Y:S01]  /*02e0*/  LDG.E R18, desc[UR4][R18.64] ;  /* 0x0000000412127981 */ /* 0x000ea2000c1e1900 */
[----:B------:R-:W-:Y:S02]  /*02f0*/  VIADD R7, R7, 0x1 ;  /* 0x0000000107077836 */ /* 0x000fe40000000000 */
[----:B--2---:R-:W-:-:S07]  /*0300*/  IMAD R6, R17, R18, R6 ;  /* 0x0000001211067224 */ /* 0x004fce00078e0206 */
.L_x_4:
[----:B------:R-:W-:Y:S05]  /*0310*/  BSYNC.RECONVERGENT B1 ;  /* 0x0000000000017941 */ /* 0x000fea0003800200 */
.L_x_3:
[----:B------:R-:W-:Y:S04]  /*0320*/  BSSY.RECONVERGENT B1, `(.L_x_5) ;  /* 0x000000c000017945 */ /* 0x000fe80003800200 */
[----:B------:R-:W-:Y:S05]  /*0330*/  @!P0 BRA `(.L_x_6) ;  /* 0x0000000000288947 */ /* 0x000fea0003800000 */
        /* <DEDUP_REMOVED lines=8> */
[----:B------:R-:W-:Y:S01]  /*03c0*/  IADD3 R7, PT, PT, R7, 0x1, RZ ;  /* 0x0000000107077810 */ /* 0x000fe20007ffe0ff */
[----:B--2---:R-:W-:-:S07]  /*03d0*/  IMAD R6, R18, R17, R6 ;  /* 0x0000001112067224 */ /* 0x004fce00078e0206 */
.L_x_6:
[----:B------:R-:W-:Y:S05]  /*03e0*/  BSYNC.RECONVERGENT B1 ;  /* 0x0000000000017941 */ /* 0x000fea0003800200 */
.L_x_5:
        /* <DEDUP_REMOVED lines=12> */
.L_x_8:
[----:B------:R-:W-:Y:S05]  /*04b0*/  BSYNC.RECONVERGENT B1 ;  /* 0x0000000000017941 */ /* 0x000fea0003800200 */
.L_x_7:
        /* <DEDUP_REMOVED lines=12> */
.L_x_10:
[----:B------:R-:W-:Y:S05]  /*0580*/  BSYNC.RECONVERGENT B1 ;  /* 0x0000000000017941 */ /* 0x000fea0003800200 */
.L_x_9:
[----:B------:R-:W-:Y:S01]  /*0590*/  VIADD R11, R11, 0x4 ;  /* 0x000000040b0b7836 */ /* 0x000fe20000000000 */
[----:B------:R-:W-:Y:S06]  /*05a0*/  @P1 BRA `(.L_x_11) ;  /* 0xfffffffc00041947 */ /* 0x000fec000383ffff */
[----:B------:R-:W-:-:S07]  /*05b0*/  IADD3 R13, PT, PT, R11, -0x1, RZ ;  /* 0xffffffff0b0d7810 */ /* 0x000fce0007ffe0ff */
.L_x_2:
[----:B0-----:R-:W0:Y:S01]  /*05c0*/  LDC.64 R2, c[0x0][0x380] ;  /* 0x0000e000ff027b82 */ /* 0x001e220000000a00 */
[----:B------:R-:W-:-:S05]  /*05d0*/  IMAD.SHL.U32 R8, R9, 0x2, RZ ;  /* 0x0000000209087824 */ /* 0x000fca00078e00ff */
[----:B------:R-:W-:Y:S02]  /*05e0*/  LOP3.LUT R8, R8, 0x2, RZ, 0xe2, !PT ;  /* 0x0000000208087812 */ /* 0x000fe400078ee2ff */
[----:B-1----:R-:W1:Y:S02]  /*05f0*/  LDC.64 R4, c[0x0][0x388] ;  /* 0x0000e200ff047b82 */ /* 0x002e640000000a00 */
[----:B------:R-:W-:-:S07]  /*0600*/  IADD3 R12, PT, PT, -R8, RZ, RZ ;  /* 0x000000ff080c7210 */ /* 0x000fce0007ffe1ff */
.L_x_14:
[----:B------:R-:W-:Y:S01]  /*0610*/  ISETP.GE.AND P0, PT, R13, RZ, PT ;  /* 0x000000ff0d00720c */ /* 0x000fe20003f06270 */
[----:B------:R-:W-:Y:S01]  /*0620*/  VIADD R12, R12, 0x1 ;  /* 0x000000010c0c7836 */ /* 0x000fe20000000000 */
[----:B------:R-:W-:Y:S04]  /*0630*/  BSSY.RECONVERGENT B1, `(.L_x_12) ;  /* 0x000000d000017945 */ /* 0x000fe80003800200 */
[----:B------:R-:W-:-:S07]  /*0640*/  ISETP.NE.AND P1, PT, R12, 0x1, PT ;  /* 0x000000010c00780c */ /* 0x000fce0003f25270 */
[----:B------:R-:W-:Y:S06]  /*0650*/  @!P0 BRA `(.L_x_13) ;  /* 0x0000000000288947 */ /* 0x000fec0003800000 */
        /* <DEDUP_REMOVED lines=10> */
.L_x_13:
[----:B------:R-:W-:Y:S05]  /*0700*/  BSYNC.RECONVERGENT B1 ;  /* 0x0000000000017941 */ /* 0x000fea0003800200 */
.L_x_12:
[----:B------:R-:W-:Y:S01]  /*0710*/  VIADD R13, R13, 0x1 ;  /* 0x000000010d0d7836 */ /* 0x000fe20000000000 */
[----:B------:R-:W-:Y:S06]  /*0720*/  @P1 BRA `(.L_x_14) ;  /* 0xfffffffc00b81947 */ /* 0x000fec000383ffff */
.L_x_1:
[----:B------:R-:W-:Y:S05]  /*0730*/  BSYNC.RECONVERGENT B0 ;  /* 0x0000000000007941 */ /* 0x000fea0003800200 */
.L_x_0:
[----:B0-----:R-:W0:Y:S02]  /*0740*/  LDC.64 R2, c[0x0][0x390] ;  /* 0x0000e400ff027b82 */ /* 0x001e240000000a00 */
[----:B0-----:R-:W-:-:S05]  /*0750*/  IMAD.WIDE R2, R0, 0x4, R2 ;  /* 0x0000000400027825 */ /* 0x001fca00078e0202 */
[----:B------:R-:W-:Y:S01]  /*0760*/  STG.E desc[UR4][R2.64], R6 ;  /* 0x0000000602007986 */ /* 0x000fe2000c101904 */
[----:B------:R-:W-:Y:S05]  /*0770*/  EXIT ;  /* 0x000000000000794d */ /* 0x000fea0003800000 */
.L_x_15:
[----:B------:R-:W-:-:S00]  /*0780*/  BRA `(.L_x_15) ;  /* 0xfffffffc00fc7947 */ /* 0x000fc0000383ffff */
[----:B------:R-:W-:-:S00]  /*0790*/  NOP ;  /* 0x0000000000007918 */ /* 0x000fc00000000000 */
        /* <DEDUP_REMOVED lines=14> */
.L_x_16:


//--------------------- .nv.shared.reserved.0     --------------------------
	.section	.nv.shared.reserved.0,"aw",@nobits
	.weak		__nv_reservedSMEM_offset_0_alias
	.size		__nv_reservedSMEM_offset_0_alias, 0, 64
	.other		__nv_reservedSMEM_offset_0_alias,@"STO_CUDA_RESERVED_SHARED STV_DEFAULT"
__nv_reservedSMEM_offset_0_alias:
	.zero		0
	.zero		64


//--------------------- .nv.constant0._Z4convPiS_S_S_S_ --------------------------
	.section	.nv.constant0._Z4convPiS_S_S_S_,"a",@progbits
	.sectionflags	@""
	.align	4
.nv.constant0._Z4convPiS_S_S_S_:
	.zero		936


//--------------------- SYMBOLS --------------------------

	.type		.nv.reservedSmem.offset0,@object
	.size		.nv.reservedSmem.offset0,0x4
